//
// Generated by NVIDIA NVVM Compiler
//
// Compiler Build ID: CL-36424714
// Cuda compilation tools, release 13.0, V13.0.88
// Based on NVVM 20.0.0
//

.version 9.0
.target sm_100
.address_size 64

	// .globl	_Z3runv
.extern .func  (.param .b32 func_retval0) vprintf
(
	.param .b64 vprintf_param_0,
	.param .b64 vprintf_param_1
)
;
.global .align 1 .b8 $str[14] = {72, 101, 108, 108, 111, 32, 87, 111, 114, 108, 100, 33, 10};

.visible .entry _Z3runv()
{
	.reg .b32 	%r<3>;
	.reg .b64 	%rd<3>;

	mov.u64 	%rd1, $str;
	cvta.global.u64 	%rd2, %rd1;
	{ // callseq 0, 0
	.param .b64 param0;
	st.param.b64 	[param0], %rd2;
	.param .b64 param1;
	st.param.b64 	[param1], 0;
	.param .b32 retval0;
	call.uni (retval0), 
	vprintf, 
	(
	param0, 
	param1
	);
	ld.param.b32 	%r1, [retval0];
	} // callseq 0
	ret;

}


// ===== COMPILED SASS (sm_100) =====

	.target	sm_100

	.elftype	@"ET_EXEC"


//--------------------- .note.nv.tkinfo           --------------------------
	.section	.note.nv.tkinfo,"",@"SHT_NOTE"
	.sectionflags	@"SHF_NOTE_NV_TKINFO"
	.tkinfo
        /*0018*/ 	.word	0x00000002
        /*0030*/ 	.string	""
        /*0030*/ 	.string	"ptxas"
        /*0030*/ 	.string	"Cuda compilation tools, release 13.0, V13.0.88"
        /*0030*/ 	.string	"Build cuda_13.0.r13.0/compiler.36424714_0"
        /*0030*/ 	.string	"-arch sm_100 -m 64 "



//--------------------- .note.nv.cuinfo           --------------------------
	.section	.note.nv.cuinfo,"",@"SHT_NOTE"
	.sectionflags	@"SHF_NOTE_NV_CUINFO"
        /*0018*/ 	.short	0x0002
        /*001a*/ 	.short	0x0064
        /*001c*/ 	.short	0x0082
	.zero		2


//--------------------- .nv.info                  --------------------------
	.section	.nv.info,"",@"SHT_CUDA_INFO"
	.align	4


	//----- nvinfo : EIATTR_REGCOUNT
	.align		4
        /*0000*/ 	.byte	0x04, 0x2f
        /*0002*/ 	.short	(.L_2 - .L_1)
	.align		4
.L_1:
        /*0004*/ 	.word	index@(_Z3runv)
        /*0008*/ 	.word	0x00000018


	//----- nvinfo : EIATTR_FRAME_SIZE
	.align		4
.L_2:
        /*000c*/ 	.byte	0x04, 0x11
        /*000e*/ 	.short	(.L_4 - .L_3)
	.align		4
.L_3:
        /*0010*/ 	.word	index@(_Z3runv)
        /*0014*/ 	.word	0x00000000


	//----- nvinfo : EIATTR_MIN_STACK_SIZE
	.align		4
.L_4:
        /*0018*/ 	.byte	0x04, 0x12
        /*001a*/ 	.short	(.L_6 - .L_5)
	.align		4
.L_5:
        /*001c*/ 	.word	index@(_Z3runv)
        /*0020*/ 	.word	0x00000000
.L_6:


//--------------------- .nv.compat                --------------------------
	.section	.nv.compat,"",@"SHT_CUDA_COMPAT_INFO"
	.align	4
        /*0000*/ 	.byte	0x02, 0x09, 0x00, 0x00, 0x02, 0x02, 0x01, 0x00, 0x02, 0x05, 0x05, 0x00, 0x03, 0x07, 0x01, 0x01
        /*0010*/ 	.byte	0x02, 0x03, 0x00, 0x00, 0x02, 0x06, 0x01, 0x00, 0x04, 0x0b, 0x08, 0x00, 0x09, 0x00, 0x00, 0x00
        /*0020*/ 	.byte	0x00, 0x00, 0x00, 0x00


//--------------------- .nv.info._Z3runv          --------------------------
	.section	.nv.info._Z3runv,"",@"SHT_CUDA_INFO"
	.sectionflags	@""
	.align	4


	//----- nvinfo : EIATTR_CUDA_API_VERSION
	.align		4
        /*0000*/ 	.byte	0x04, 0x37
        /*0002*/ 	.short	(.L_8 - .L_7)
.L_7:
        /*0004*/ 	.word	0x00000082


	//----- nvinfo : EIATTR_SPARSE_MMA_MASK
	.align		4
.L_8:
        /*0008*/ 	.byte	0x03, 0x50
        /*000a*/ 	.short	0x0000


	//----- nvinfo : EIATTR_MAXREG_COUNT
	.align		4
        /*000c*/ 	.byte	0x03, 0x1b
        /*000e*/ 	.short	0x00ff


	//----- nvinfo : EIATTR_EXTERNS
	.align		4
        /*0010*/ 	.byte	0x04, 0x0f
        /*0012*/ 	.short	(.L_10 - .L_9)


	//   ....[0]....
	.align		4
.L_9:
        /*0014*/ 	.word	index@(vprintf)


	//----- nvinfo : EIATTR_MERCURY_ISA_VERSION
	.align		4
.L_10:
        /*0018*/ 	.byte	0x03, 0x5f
        /*001a*/ 	.short	0x0101


	//----- nvinfo : EIATTR_VRC_CTA_INIT_COUNT
	.align		4
        /*001c*/ 	.byte	0x02, 0x4a
	.zero		1
	.zero		1


	//----- nvinfo : EIATTR_SYSCALL_OFFSETS
	.align		4
        /*0020*/ 	.byte	0x04, 0x46
        /*0022*/ 	.short	(.L_12 - .L_11)


	//   ....[0]....
.L_11:
        /*0024*/ 	.word	0x00000080


	//----- nvinfo : EIATTR_EXIT_INSTR_OFFSETS
	.align		4
.L_12:
        /*0028*/ 	.byte	0x04, 0x1c
        /*002a*/ 	.short	(.L_14 - .L_13)


	//   ....[0]....
.L_13:
        /*002c*/ 	.word	0x00000090


	//----- nvinfo : EIATTR_SW_WAR
	.align		4
.L_14:
        /*0030*/ 	.byte	0x04, 0x36
        /*0032*/ 	.short	(.L_16 - .L_15)
.L_15:
        /*0034*/ 	.word	0x00000008
.L_16:


//--------------------- .nv.callgraph             --------------------------
	.section	.nv.callgraph,"",@"SHT_CUDA_CALLGRAPH"
	.align	4
	.sectionentsize	8
	.align		4
        /*0000*/ 	.word	0x00000000
	.align		4
        /*0004*/ 	.word	0xffffffff
	.align		4
        /*0008*/ 	.word	index@(_Z3runv)
	.align		4
        /*000c*/ 	.word	index@(vprintf)
	.align		4
        /*0010*/ 	.word	0x00000000
	.align		4
        /*0014*/ 	.word	0xfffffffe
	.align		4
        /*0018*/ 	.word	0x00000000
	.align		4
        /*001c*/ 	.word	0xfffffffd
	.align		4
        /*0020*/ 	.word	0x00000000
	.align		4
        /*0024*/ 	.word	0xfffffffc


//--------------------- .nv.constant4             --------------------------
	.section	.nv.constant4,"a",@progbits
	.align	8
	.align		8
.nv.constant4:
        /*0000*/ 	.dword	vprintf
	.align		8
        /*0008*/ 	.dword	$str


//--------------------- .text._Z3runv             --------------------------
	.section	.text._Z3runv,"ax",@progbits
	.align	128
        .global         _Z3runv
        .type           _Z3runv,@function
        .size           _Z3runv,(.L_x_2 - _Z3runv)
        .other          _Z3runv,@"STO_CUDA_ENTRY STV_DEFAULT"
_Z3runv:
.text._Z3runv:
[----:B------:R-:W0:Y:S01]  /*0000*/  LDC R1, c[0x0][0x37c] ;  /* 0x0000df00ff017b82 */ /* 0x000e220000000800 */
[----:B------:R-:W-:Y:S01]  /*0010*/  MOV R0, 0x0 ;  /* 0x0000000000007802 */ /* 0x000fe20000000f00 */
[----:B------:R-:W1:Y:S01]  /*0020*/  LDCU.64 UR4, c[0x4][0x8] ;  /* 0x01000100ff0477ac */ /* 0x000e620008000a00 */
[----:B------:R-:W-:-:S05]  /*0030*/  CS2R R6, SRZ ;  /* 0x0000000000067805 */ /* 0x000fca000001ff00 */
[----:B------:R2:W3:Y:S01]  /*0040*/  LDC.64 R2, c[0x4][R0] ;  /* 0x0100000000027b82 */ /* 0x0004e20000000a00 */
[----:B-1----:R-:W-:Y:S02]  /*0050*/  IMAD.U32 R4, RZ, RZ, UR4 ;  /* 0x00000004ff047e24 */ /* 0x002fe4000f8e00ff */
[----:B--2---:R-:W-:-:S07]  /*0060*/  IMAD.U32 R5, RZ, RZ, UR5 ;  /* 0x00000005ff057e24 */ /* 0x004fce000f8e00ff */
[----:B------:R-:W-:-:S07]  /*0070*/  LEPC R20, `(.L_x_0) ;  /* 0x000000001014794e */ /* 0x000fce0000000000 */
[----:B0--3--:R-:W-:Y:S05]  /*0080*/  CALL.ABS.NOINC R2 ;  /* 0x0000000002007343 */ /* 0x009fea0003c00000 */
.L_x_0:
[----:B------:R-:W-:Y:S05]  /*0090*/  EXIT ;  /* 0x000000000000794d */ /* 0x000fea0003800000 */
.L_x_1:
[----:B------:R-:W-:-:S00]  /*00a0*/  BRA `(.L_x_1) ;  /* 0xfffffffc00fc7947 */ /* 0x000fc0000383ffff */
[----:B------:R-:W-:-:S00]  /*00b0*/  NOP ;  /* 0x0000000000007918 */ /* 0x000fc00000000000 */
        /* <DEDUP_REMOVED lines=12> */
.L_x_2:


//--------------------- .nv.global.init           --------------------------
	.section	.nv.global.init,"aw",@progbits
.nv.global.init:
	.type		$str,@object
	.size		$str,(.L_0 - $str)
$str:
        /*0000*/ 	.byte	0x48, 0x65, 0x6c, 0x6c, 0x6f, 0x20, 0x57, 0x6f, 0x72, 0x6c, 0x64, 0x21, 0x0a, 0x00
.L_0:


//--------------------- .nv.shared.reserved.0     --------------------------
	.section	.nv.shared.reserved.0,"aw",@nobits
	.weak		__nv_reservedSMEM_offset_0_alias
	.size		__nv_reservedSMEM_offset_0_alias, 0, 64
	.other		__nv_reservedSMEM_offset_0_alias,@"STO_CUDA_RESERVED_SHARED STV_DEFAULT"
__nv_reservedSMEM_offset_0_alias:
	.zero		0
	.zero		64


//--------------------- .nv.constant0._Z3runv     --------------------------
	.section	.nv.constant0._Z3runv,"a",@progbits
	.sectionflags	@""
	.align	4
.nv.constant0._Z3runv:
	.zero		896


//--------------------- SYMBOLS --------------------------

	.type		.nv.reservedSmem.offset0,@object
	.size		.nv.reservedSmem.offset0,0x4
	.type		vprintf,@function
